//
// Generated by NVIDIA NVVM Compiler
//
// Compiler Build ID: CL-36424714
// Cuda compilation tools, release 13.0, V13.0.88
// Based on NVVM 20.0.0
//

.version 9.0
.target sm_100
.address_size 64

	// .globl	_Z12matmul_naiveiiiPKfS0_Pf

.visible .entry _Z12matmul_naiveiiiPKfS0_Pf(
	.param .u32 _Z12matmul_naiveiiiPKfS0_Pf_param_0,
	.param .u32 _Z12matmul_naiveiiiPKfS0_Pf_param_1,
	.param .u32 _Z12matmul_naiveiiiPKfS0_Pf_param_2,
	.param .u64 .ptr .align 1 _Z12matmul_naiveiiiPKfS0_Pf_param_3,
	.param .u64 .ptr .align 1 _Z12matmul_naiveiiiPKfS0_Pf_param_4,
	.param .u64 .ptr .align 1 _Z12matmul_naiveiiiPKfS0_Pf_param_5
)
{
	.reg .pred 	%p<13>;
	.reg .b32 	%r<43>;
	.reg .b32 	%f<68>;
	.reg .b64 	%rd<53>;

	ld.param.u32 	%r20, [_Z12matmul_naiveiiiPKfS0_Pf_param_0];
	ld.param.u32 	%r18, [_Z12matmul_naiveiiiPKfS0_Pf_param_1];
	ld.param.u32 	%r19, [_Z12matmul_naiveiiiPKfS0_Pf_param_2];
	ld.param.u64 	%rd7, [_Z12matmul_naiveiiiPKfS0_Pf_param_3];
	ld.param.u64 	%rd8, [_Z12matmul_naiveiiiPKfS0_Pf_param_4];
	ld.param.u64 	%rd6, [_Z12matmul_naiveiiiPKfS0_Pf_param_5];
	cvta.to.global.u64 	%rd1, %rd8;
	cvta.to.global.u64 	%rd2, %rd7;
	mov.u32 	%r22, %ntid.x;
	mov.u32 	%r23, %ctaid.x;
	mov.u32 	%r24, %tid.x;
	mad.lo.s32 	%r1, %r22, %r23, %r24;
	mov.u32 	%r25, %ntid.y;
	mov.u32 	%r26, %ctaid.y;
	mov.u32 	%r27, %tid.y;
	mad.lo.s32 	%r28, %r25, %r26, %r27;
	setp.ge.s32 	%p1, %r1, %r18;
	setp.ge.s32 	%p2, %r28, %r20;
	or.pred  	%p3, %p1, %p2;
	@%p3 bra 	$L__BB0_14;
	setp.lt.s32 	%p4, %r19, 1;
	mov.f32 	%f67, 0f00000000;
	@%p4 bra 	$L__BB0_13;
	mul.lo.s32 	%r3, %r19, %r28;
	and.b32  	%r4, %r19, 7;
	setp.lt.u32 	%p5, %r19, 8;
	mov.f32 	%f67, 0f00000000;
	mov.b32 	%r41, 0;
	@%p5 bra 	$L__BB0_5;
	and.b32  	%r41, %r19, 2147483640;
	neg.s32 	%r39, %r41;
	shl.b32 	%r7, %r18, 3;
	mul.wide.u32 	%rd9, %r3, 4;
	add.s64 	%rd10, %rd9, %rd2;
	add.s64 	%rd52, %rd10, 16;
	mov.f32 	%f67, 0f00000000;
	mul.wide.s32 	%rd13, %r18, 4;
	mov.u32 	%r38, %r1;
$L__BB0_4:
	.pragma "nounroll";
	ld.global.f32 	%f17, [%rd52+-16];
	mul.wide.s32 	%rd11, %r38, 4;
	add.s64 	%rd12, %rd1, %rd11;
	ld.global.f32 	%f18, [%rd12];
	fma.rn.f32 	%f19, %f17, %f18, %f67;
	ld.global.f32 	%f20, [%rd52+-12];
	add.s64 	%rd14, %rd12, %rd13;
	ld.global.f32 	%f21, [%rd14];
	fma.rn.f32 	%f22, %f20, %f21, %f19;
	ld.global.f32 	%f23, [%rd52+-8];
	add.s64 	%rd15, %rd14, %rd13;
	ld.global.f32 	%f24, [%rd15];
	fma.rn.f32 	%f25, %f23, %f24, %f22;
	ld.global.f32 	%f26, [%rd52+-4];
	add.s64 	%rd16, %rd15, %rd13;
	ld.global.f32 	%f27, [%rd16];
	fma.rn.f32 	%f28, %f26, %f27, %f25;
	ld.global.f32 	%f29, [%rd52];
	add.s64 	%rd17, %rd16, %rd13;
	ld.global.f32 	%f30, [%rd17];
	fma.rn.f32 	%f31, %f29, %f30, %f28;
	ld.global.f32 	%f32, [%rd52+4];
	add.s64 	%rd18, %rd17, %rd13;
	ld.global.f32 	%f33, [%rd18];
	fma.rn.f32 	%f34, %f32, %f33, %f31;
	ld.global.f32 	%f35, [%rd52+8];
	add.s64 	%rd19, %rd18, %rd13;
	ld.global.f32 	%f36, [%rd19];
	fma.rn.f32 	%f37, %f35, %f36, %f34;
	ld.global.f32 	%f38, [%rd52+12];
	add.s64 	%rd20, %rd19, %rd13;
	ld.global.f32 	%f39, [%rd20];
	fma.rn.f32 	%f67, %f38, %f39, %f37;
	add.s32 	%r39, %r39, 8;
	add.s32 	%r38, %r38, %r7;
	add.s64 	%rd52, %rd52, 32;
	setp.ne.s32 	%p6, %r39, 0;
	@%p6 bra 	$L__BB0_4;
$L__BB0_5:
	setp.eq.s32 	%p7, %r4, 0;
	@%p7 bra 	$L__BB0_13;
	and.b32  	%r13, %r19, 3;
	setp.lt.u32 	%p8, %r4, 4;
	@%p8 bra 	$L__BB0_8;
	add.s32 	%r30, %r41, %r3;
	mul.wide.u32 	%rd21, %r30, 4;
	add.s64 	%rd22, %rd2, %rd21;
	ld.global.f32 	%f41, [%rd22];
	mad.lo.s32 	%r31, %r41, %r18, %r1;
	mul.wide.s32 	%rd23, %r31, 4;
	add.s64 	%rd24, %rd1, %rd23;
	ld.global.f32 	%f42, [%rd24];
	fma.rn.f32 	%f43, %f41, %f42, %f67;
	cvt.u64.u32 	%rd25, %r3;
	cvt.u64.u32 	%rd26, %r41;
	add.s64 	%rd27, %rd26, %rd25;
	shl.b64 	%rd28, %rd27, 2;
	add.s64 	%rd29, %rd2, %rd28;
	ld.global.f32 	%f44, [%rd29+4];
	mul.wide.s32 	%rd30, %r18, 4;
	add.s64 	%rd31, %rd24, %rd30;
	ld.global.f32 	%f45, [%rd31];
	fma.rn.f32 	%f46, %f44, %f45, %f43;
	ld.global.f32 	%f47, [%rd29+8];
	add.s64 	%rd32, %rd31, %rd30;
	ld.global.f32 	%f48, [%rd32];
	fma.rn.f32 	%f49, %f47, %f48, %f46;
	ld.global.f32 	%f50, [%rd29+12];
	add.s64 	%rd33, %rd32, %rd30;
	ld.global.f32 	%f51, [%rd33];
	fma.rn.f32 	%f67, %f50, %f51, %f49;
	add.s32 	%r41, %r41, 4;
$L__BB0_8:
	setp.eq.s32 	%p9, %r13, 0;
	@%p9 bra 	$L__BB0_13;
	setp.eq.s32 	%p10, %r13, 1;
	@%p10 bra 	$L__BB0_11;
	add.s32 	%r32, %r41, %r3;
	mul.wide.u32 	%rd34, %r32, 4;
	add.s64 	%rd35, %rd2, %rd34;
	ld.global.f32 	%f53, [%rd35];
	mad.lo.s32 	%r33, %r41, %r18, %r1;
	mul.wide.s32 	%rd36, %r33, 4;
	add.s64 	%rd37, %rd1, %rd36;
	ld.global.f32 	%f54, [%rd37];
	fma.rn.f32 	%f55, %f53, %f54, %f67;
	cvt.u64.u32 	%rd38, %r3;
	cvt.u64.u32 	%rd39, %r41;
	add.s64 	%rd40, %rd39, %rd38;
	shl.b64 	%rd41, %rd40, 2;
	add.s64 	%rd42, %rd2, %rd41;
	ld.global.f32 	%f56, [%rd42+4];
	mul.wide.s32 	%rd43, %r18, 4;
	add.s64 	%rd44, %rd37, %rd43;
	ld.global.f32 	%f57, [%rd44];
	fma.rn.f32 	%f67, %f56, %f57, %f55;
	add.s32 	%r41, %r41, 2;
$L__BB0_11:
	and.b32  	%r34, %r19, 1;
	setp.eq.b32 	%p11, %r34, 1;
	not.pred 	%p12, %p11;
	@%p12 bra 	$L__BB0_13;
	add.s32 	%r35, %r41, %r3;
	mul.wide.u32 	%rd45, %r35, 4;
	add.s64 	%rd46, %rd2, %rd45;
	ld.global.f32 	%f58, [%rd46];
	mad.lo.s32 	%r36, %r41, %r18, %r1;
	mul.wide.s32 	%rd47, %r36, 4;
	add.s64 	%rd48, %rd1, %rd47;
	ld.global.f32 	%f59, [%rd48];
	fma.rn.f32 	%f67, %f58, %f59, %f67;
$L__BB0_13:
	mad.lo.s32 	%r37, %r18, %r28, %r1;
	cvta.to.global.u64 	%rd49, %rd6;
	mul.wide.s32 	%rd50, %r37, 4;
	add.s64 	%rd51, %rd49, %rd50;
	st.global.f32 	[%rd51], %f67;
$L__BB0_14:
	ret;

}


// ===== COMPILED SASS (sm_100) =====

	.target	sm_100

	.elftype	@"ET_EXEC"


//--------------------- .note.nv.tkinfo           --------------------------
	.section	.note.nv.tkinfo,"",@"SHT_NOTE"
	.sectionflags	@"SHF_NOTE_NV_TKINFO"
	.tkinfo
        /*0018*/ 	.word	0x00000002
        /*0030*/ 	.string	""
        /*0030*/ 	.string	"ptxas"
        /*0030*/ 	.string	"Cuda compilation tools, release 13.0, V13.0.88"
        /*0030*/ 	.string	"Build cuda_13.0.r13.0/compiler.36424714_0"
        /*0030*/ 	.string	"-arch sm_100 -m 64 "



//--------------------- .note.nv.cuinfo           --------------------------
	.section	.note.nv.cuinfo,"",@"SHT_NOTE"
	.sectionflags	@"SHF_NOTE_NV_CUINFO"
        /*0018*/ 	.short	0x0002
        /*001a*/ 	.short	0x0064
        /*001c*/ 	.short	0x0082
	.zero		2


//--------------------- .nv.info                  --------------------------
	.section	.nv.info,"",@"SHT_CUDA_INFO"
	.align	4


	//----- nvinfo : EIATTR_REGCOUNT
	.align		4
        /*0000*/ 	.byte	0x04, 0x2f
        /*0002*/ 	.short	(.L_1 - .L_0)
	.align		4
.L_0:
        /*0004*/ 	.word	index@(_Z12matmul_naiveiiiPKfS0_Pf)
        /*0008*/ 	.word	0x00000020


	//----- nvinfo : EIATTR_FRAME_SIZE
	.align		4
.L_1:
        /*000c*/ 	.byte	0x04, 0x11
        /*000e*/ 	.short	(.L_3 - .L_2)
	.align		4
.L_2:
        /*0010*/ 	.word	index@(_Z12matmul_naiveiiiPKfS0_Pf)
        /*0014*/ 	.word	0x00000000


	//----- nvinfo : EIATTR_MIN_STACK_SIZE
	.align		4
.L_3:
        /*0018*/ 	.byte	0x04, 0x12
        /*001a*/ 	.short	(.L_5 - .L_4)
	.align		4
.L_4:
        /*001c*/ 	.word	index@(_Z12matmul_naiveiiiPKfS0_Pf)
        /*0020*/ 	.word	0x00000000
.L_5:


//--------------------- .nv.compat                --------------------------
	.section	.nv.compat,"",@"SHT_CUDA_COMPAT_INFO"
	.align	4
        /*0000*/ 	.byte	0x02, 0x09, 0x00, 0x00, 0x02, 0x02, 0x01, 0x00, 0x02, 0x05, 0x05, 0x00, 0x03, 0x07, 0x01, 0x01
        /*0010*/ 	.byte	0x02, 0x03, 0x00, 0x00, 0x02, 0x06, 0x01, 0x00, 0x04, 0x0b, 0x08, 0x00, 0x09, 0x00, 0x00, 0x00
        /*0020*/ 	.byte	0x00, 0x00, 0x00, 0x00


//--------------------- .nv.info._Z12matmul_naiveiiiPKfS0_Pf --------------------------
	.section	.nv.info._Z12matmul_naiveiiiPKfS0_Pf,"",@"SHT_CUDA_INFO"
	.sectionflags	@""
	.align	4


	//----- nvinfo : EIATTR_CUDA_API_VERSION
	.align		4
        /*0000*/ 	.byte	0x04, 0x37
        /*0002*/ 	.short	(.L_7 - .L_6)
.L_6:
        /*0004*/ 	.word	0x00000082


	//----- nvinfo : EIATTR_KPARAM_INFO
	.align		4
.L_7:
        /*0008*/ 	.byte	0x04, 0x17
        /*000a*/ 	.short	(.L_9 - .L_8)
.L_8:
        /*000c*/ 	.word	0x00000000
        /*0010*/ 	.short	0x0005
        /*0012*/ 	.short	0x0020
        /*0014*/ 	.byte	0x00, 0xf5, 0x21, 0x00


	//----- nvinfo : EIATTR_KPARAM_INFO
	.align		4
.L_9:
        /*0018*/ 	.byte	0x04, 0x17
        /*001a*/ 	.short	(.L_11 - .L_10)
.L_10:
        /*001c*/ 	.word	0x00000000
        /*0020*/ 	.short	0x0004
        /*0022*/ 	.short	0x0018
        /*0024*/ 	.byte	0x00, 0xf5, 0x21, 0x00


	//----- nvinfo : EIATTR_KPARAM_INFO
	.align		4
.L_11:
        /*0028*/ 	.byte	0x04, 0x17
        /*002a*/ 	.short	(.L_13 - .L_12)
.L_12:
        /*002c*/ 	.word	0x00000000
        /*0030*/ 	.short	0x0003
        /*0032*/ 	.short	0x0010
        /*0034*/ 	.byte	0x00, 0xf5, 0x21, 0x00


	//----- nvinfo : EIATTR_KPARAM_INFO
	.align		4
.L_13:
        /*0038*/ 	.byte	0x04, 0x17
        /*003a*/ 	.short	(.L_15 - .L_14)
.L_14:
        /*003c*/ 	.word	0x00000000
        /*0040*/ 	.short	0x0002
        /*0042*/ 	.short	0x0008
        /*0044*/ 	.byte	0x00, 0xf0, 0x11, 0x00


	//----- nvinfo : EIATTR_KPARAM_INFO
	.align		4
.L_15:
        /*0048*/ 	.byte	0x04, 0x17
        /*004a*/ 	.short	(.L_17 - .L_16)
.L_16:
        /*004c*/ 	.word	0x00000000
        /*0050*/ 	.short	0x0001
        /*0052*/ 	.short	0x0004
        /*0054*/ 	.byte	0x00, 0xf0, 0x11, 0x00


	//----- nvinfo : EIATTR_KPARAM_INFO
	.align		4
.L_17:
        /*0058*/ 	.byte	0x04, 0x17
        /*005a*/ 	.short	(.L_19 - .L_18)
.L_18:
        /*005c*/ 	.word	0x00000000
        /*0060*/ 	.short	0x0000
        /*0062*/ 	.short	0x0000
        /*0064*/ 	.byte	0x00, 0xf0, 0x11, 0x00


	//----- nvinfo : EIATTR_SPARSE_MMA_MASK
	.align		4
.L_19:
        /*0068*/ 	.byte	0x03, 0x50
        /*006a*/ 	.short	0x0000


	//----- nvinfo : EIATTR_MAXREG_COUNT
	.align		4
        /*006c*/ 	.byte	0x03, 0x1b
        /*006e*/ 	.short	0x00ff


	//----- nvinfo : EIATTR_MERCURY_ISA_VERSION
	.align		4
        /*0070*/ 	.byte	0x03, 0x5f
        /*0072*/ 	.short	0x0101


	//----- nvinfo : EIATTR_VRC_CTA_INIT_COUNT
	.align		4
        /*0074*/ 	.byte	0x02, 0x4a
	.zero		1
	.zero		1


	//----- nvinfo : EIATTR_EXIT_INSTR_OFFSETS
	.align		4
        /*0078*/ 	.byte	0x04, 0x1c
        /*007a*/ 	.short	(.L_21 - .L_20)


	//   ....[0]....
.L_20:
        /*007c*/ 	.word	0x000000c0


	//   ....[1]....
        /*0080*/ 	.word	0x000008e0


	//----- nvinfo : EIATTR_CBANK_PARAM_SIZE
	.align		4
.L_21:
        /*0084*/ 	.byte	0x03, 0x19
        /*0086*/ 	.short	0x0028


	//----- nvinfo : EIATTR_PARAM_CBANK
	.align		4
        /*0088*/ 	.byte	0x04, 0x0a
        /*008a*/ 	.short	(.L_23 - .L_22)
	.align		4
.L_22:
        /*008c*/ 	.word	index@(.nv.constant0._Z12matmul_naiveiiiPKfS0_Pf)
        /*0090*/ 	.short	0x0380
        /*0092*/ 	.short	0x0028


	//----- nvinfo : EIATTR_SW_WAR
	.align		4
.L_23:
        /*0094*/ 	.byte	0x04, 0x36
        /*0096*/ 	.short	(.L_25 - .L_24)
.L_24:
        /*0098*/ 	.word	0x00000008
.L_25:


//--------------------- .nv.callgraph             --------------------------
	.section	.nv.callgraph,"",@"SHT_CUDA_CALLGRAPH"
	.align	4
	.sectionentsize	8
	.align		4
        /*0000*/ 	.word	0x00000000
	.align		4
        /*0004*/ 	.word	0xffffffff
	.align		4
        /*0008*/ 	.word	0x00000000
	.align		4
        /*000c*/ 	.word	0xfffffffe
	.align		4
        /*0010*/ 	.word	0x00000000
	.align		4
        /*0014*/ 	.word	0xfffffffd
	.align		4
        /*0018*/ 	.word	0x00000000
	.align		4
        /*001c*/ 	.word	0xfffffffc


//--------------------- .text._Z12matmul_naiveiiiPKfS0_Pf --------------------------
	.section	.text._Z12matmul_naiveiiiPKfS0_Pf,"ax",@progbits
	.align	128
        .global         _Z12matmul_naiveiiiPKfS0_Pf
        .type           _Z12matmul_naiveiiiPKfS0_Pf,@function
        .size           _Z12matmul_naiveiiiPKfS0_Pf,(.L_x_5 - _Z12matmul_naiveiiiPKfS0_Pf)
        .other          _Z12matmul_naiveiiiPKfS0_Pf,@"STO_CUDA_ENTRY STV_DEFAULT"
_Z12matmul_naiveiiiPKfS0_Pf:
.text._Z12matmul_naiveiiiPKfS0_Pf:
[----:B------:R-:W-:Y:S01]  /*0000*/  LDC R1, c[0x0][0x37c] ;  /* 0x0000df00ff017b82 */ /* 0x000fe20000000800 */
[----:B------:R-:W0:Y:S01]  /*0010*/  S2R R0, SR_CTAID.Y ;  /* 0x0000000000007919 */ /* 0x000e220000002600 */
[----:B------:R-:W1:Y:S06]  /*0020*/  LDCU UR4, c[0x0][0x360] ;  /* 0x00006c00ff0477ac */ /* 0x000e6c0008000800 */
[----:B------:R-:W2:Y:S01]  /*0030*/  LDC.64 R2, c[0x0][0x380] ;  /* 0x0000e000ff027b82 */ /* 0x000ea20000000a00 */
[----:B------:R-:W0:Y:S01]  /*0040*/  S2R R7, SR_TID.Y ;  /* 0x0000000000077919 */ /* 0x000e220000002200 */
[----:B------:R-:W0:Y:S01]  /*0050*/  LDCU UR5, c[0x0][0x364] ;  /* 0x00006c80ff0577ac */ /* 0x000e220008000800 */
[----:B------:R-:W1:Y:S01]  /*0060*/  S2R R18, SR_CTAID.X ;  /* 0x0000000000127919 */ /* 0x000e620000002500 */
[----:B------:R-:W1:Y:S01]  /*0070*/  S2R R5, SR_TID.X ;  /* 0x0000000000057919 */ /* 0x000e620000002100 */
[----:B0-----:R-:W-:-:S05]  /*0080*/  IMAD R0, R0, UR5, R7 ;  /* 0x0000000500007c24 */ /* 0x001fca000f8e0207 */
[----:B--2---:R-:W-:Y:S01]  /*0090*/  ISETP.GE.AND P0, PT, R0, R2, PT ;  /* 0x000000020000720c */ /* 0x004fe20003f06270 */
[----:B-1----:R-:W-:-:S05]  /*00a0*/  IMAD R18, R18, UR4, R5 ;  /* 0x0000000412127c24 */ /* 0x002fca000f8e0205 */
[----:B------:R-:W-:-:S13]  /*00b0*/  ISETP.GE.OR P0, PT, R18, R3, P0 ;  /* 0x000000031200720c */ /* 0x000fda0000706670 */
[----:B------:R-:W-:Y:S05]  /*00c0*/  @P0 EXIT ;  /* 0x000000000000094d */ /* 0x000fea0003800000 */
[----:B------:R-:W0:Y:S01]  /*00d0*/  LDC R19, c[0x0][0x388] ;  /* 0x0000e200ff137b82 */ /* 0x000e220000000800 */
[----:B------:R-:W1:Y:S01]  /*00e0*/  LDCU.64 UR4, c[0x0][0x358] ;  /* 0x00006b00ff0477ac */ /* 0x000e620008000a00 */
[----:B------:R-:W-:Y:S01]  /*00f0*/  HFMA2 R24, -RZ, RZ, 0, 0 ;  /* 0x00000000ff187431 */ /* 0x000fe200000001ff */
[----:B0-----:R-:W-:-:S13]  /*0100*/  ISETP.GE.AND P0, PT, R19, 0x1, PT ;  /* 0x000000011300780c */ /* 0x001fda0003f06270 */
[----:B-1----:R-:W-:Y:S05]  /*0110*/  @!P0 BRA `(.L_x_0) ;  /* 0x0000000400e08947 */ /* 0x002fea0003800000 */
[C---:B------:R-:W-:Y:S01]  /*0120*/  ISETP.GE.U32.AND P1, PT, R19.reuse, 0x8, PT ;  /* 0x000000081300780c */ /* 0x040fe20003f26070 */
[----:B------:R-:W-:Y:S01]  /*0130*/  IMAD R20, R0, R19, RZ ;  /* 0x0000001300147224 */ /* 0x000fe200078e02ff */
[----:B------:R-:W-:Y:S02]  /*0140*/  LOP3.LUT R27, R19, 0x7, RZ, 0xc0, !PT ;  /* 0x00000007131b7812 */ /* 0x000fe400078ec0ff */
[----:B------:R-:W-:Y:S02]  /*0150*/  MOV R24, RZ ;  /* 0x000000ff00187202 */ /* 0x000fe40000000f00 */
[----:B------:R-:W-:Y:S02]  /*0160*/  ISETP.NE.AND P0, PT, R27, RZ, PT ;  /* 0x000000ff1b00720c */ /* 0x000fe40003f05270 */
[----:B------:R-:W-:-:S05]  /*0170*/  MOV R21, RZ ;  /* 0x000000ff00157202 */ /* 0x000fca0000000f00 */
[----:B------:R-:W-:Y:S06]  /*0180*/  @!P1 BRA `(.L_x_1) ;  /* 0x0000000000c49947 */ /* 0x000fec0003800000 */
[----:B------:R-:W0:Y:S01]  /*0190*/  LDC.64 R4, c[0x0][0x390] ;  /* 0x0000e400ff047b82 */ /* 0x000e220000000a00 */
[----:B------:R-:W-:Y:S02]  /*01a0*/  LOP3.LUT R21, R19, 0x7ffffff8, RZ, 0xc0, !PT ;  /* 0x7ffffff813157812 */ /* 0x000fe400078ec0ff */
[----:B------:R-:W-:Y:S02]  /*01b0*/  MOV R24, RZ ;  /* 0x000000ff00187202 */ /* 0x000fe40000000f00 */
[----:B------:R-:W-:Y:S02]  /*01c0*/  MOV R2, R18 ;  /* 0x0000001200027202 */ /* 0x000fe40000000f00 */
[----:B------:R-:W-:Y:S01]  /*01d0*/  IADD3 R22, PT, PT, -R21, RZ, RZ ;  /* 0x000000ff15167210 */ /* 0x000fe20007ffe1ff */
[----:B0-----:R-:W-:-:S03]  /*01e0*/  IMAD.WIDE.U32 R4, R20, 0x4, R4 ;  /* 0x0000000414047825 */ /* 0x001fc600078e0004 */
[----:B------:R-:W-:-:S04]  /*01f0*/  IADD3 R6, P1, PT, R4, 0x10, RZ ;  /* 0x0000001004067810 */ /* 0x000fc80007f3e0ff */
[----:B------:R-:W-:-:S09]  /*0200*/  IADD3.X R7, PT, PT, RZ, R5, RZ, P1, !PT ;  /* 0x00000005ff077210 */ /* 0x000fd20000ffe4ff */
.L_x_2:
[----:B------:R-:W0:Y:S01]  /*0210*/  LDC.64 R16, c[0x0][0x398] ;  /* 0x0000e600ff107b82 */ /* 0x000e220000000a00 */
[----:B------:R-:W-:Y:S02]  /*0220*/  MOV R4, R6 ;  /* 0x0000000600047202 */ /* 0x000fe40000000f00 */
[----:B------:R-:W-:-:S05]  /*0230*/  MOV R5, R7 ;  /* 0x0000000700057202 */ /* 0x000fca0000000f00 */
[----:B------:R-:W2:Y:S04]  /*0240*/  LDG.E R25, desc[UR4][R4.64+-0x10] ;  /* 0xfffff00404197981 */ /* 0x000ea8000c1e1900 */
[----:B------:R-:W3:Y:S04]  /*0250*/  LDG.E R23, desc[UR4][R4.64+-0xc] ;  /* 0xfffff40404177981 */ /* 0x000ee8000c1e1900 */
[----:B------:R-:W4:Y:S04]  /*0260*/  LDG.E R29, desc[UR4][R4.64+-0x8] ;  /* 0xfffff804041d7981 */ /* 0x000f28000c1e1900 */
[----:B------:R-:W5:Y:S01]  /*0270*/  LDG.E R28, desc[UR4][R4.64+-0x4] ;  /* 0xfffffc04041c7981 */ /* 0x000f62000c1e1900 */
[----:B0-----:R-:W-:-:S05]  /*0280*/  IMAD.WIDE R16, R2, 0x4, R16 ;  /* 0x0000000402107825 */ /* 0x001fca00078e0210 */
[----:B------:R0:W2:Y:S01]  /*0290*/  LDG.E R26, desc[UR4][R16.64] ;  /* 0x00000004101a7981 */ /* 0x0000a2000c1e1900 */
[----:B------:R-:W-:-:S04]  /*02a0*/  IMAD.WIDE R14, R3, 0x4, R16 ;  /* 0x00000004030e7825 */ /* 0x000fc800078e0210 */
[C---:B------:R-:W-:Y:S02]  /*02b0*/  IMAD.WIDE R6, R3.reuse, 0x4, R14 ;  /* 0x0000000403067825 */ /* 0x040fe400078e020e */
[----:B------:R-:W3:Y:S02]  /*02c0*/  LDG.E R14, desc[UR4][R14.64] ;  /* 0x000000040e0e7981 */ /* 0x000ee4000c1e1900 */
[C---:B------:R-:W-:Y:S02]  /*02d0*/  IMAD.WIDE R10, R3.reuse, 0x4, R6 ;  /* 0x00000004030a7825 */ /* 0x040fe400078e0206 */
[----:B------:R-:W4:Y:S02]  /*02e0*/  LDG.E R6, desc[UR4][R6.64] ;  /* 0x0000000406067981 */ /* 0x000f24000c1e1900 */
[C---:B------:R-:W-:Y:S02]  /*02f0*/  IMAD.WIDE R8, R3.reuse, 0x4, R10 ;  /* 0x0000000403087825 */ /* 0x040fe400078e020a */
[----:B------:R-:W5:Y:S02]  /*0300*/  LDG.E R10, desc[UR4][R10.64] ;  /* 0x000000040a0a7981 */ /* 0x000f64000c1e1900 */
[----:B------:R-:W-:-:S02]  /*0310*/  IMAD.WIDE R12, R3, 0x4, R8 ;  /* 0x00000004030c7825 */ /* 0x000fc400078e0208 */
[----:B------:R-:W5:Y:S04]  /*0320*/  LDG.E R7, desc[UR4][R4.64] ;  /* 0x0000000404077981 */ /* 0x000f68000c1e1900 */
[----:B------:R-:W5:Y:S01]  /*0330*/  LDG.E R8, desc[UR4][R8.64] ;  /* 0x0000000408087981 */ /* 0x000f62000c1e1900 */
[----:B0-----:R-:W-:-:S03]  /*0340*/  IMAD.WIDE R16, R3, 0x4, R12 ;  /* 0x0000000403107825 */ /* 0x001fc600078e020c */
[----:B------:R-:W5:Y:S04]  /*0350*/  LDG.E R12, desc[UR4][R12.64] ;  /* 0x000000040c0c7981 */ /* 0x000f68000c1e1900 */
[----:B------:R-:W5:Y:S04]  /*0360*/  LDG.E R15, desc[UR4][R16.64] ;  /* 0x00000004100f7981 */ /* 0x000f68000c1e1900 */
[----:B------:R-:W5:Y:S04]  /*0370*/  LDG.E R9, desc[UR4][R4.64+0x4] ;  /* 0x0000040404097981 */ /* 0x000f68000c1e1900 */
[----:B------:R-:W5:Y:S01]  /*0380*/  LDG.E R11, desc[UR4][R4.64+0xc] ;  /* 0x00000c04040b7981 */ /* 0x000f62000c1e1900 */
[----:B--2---:R-:W-:Y:S01]  /*0390*/  FFMA R26, R25, R26, R24 ;  /* 0x0000001a191a7223 */ /* 0x004fe20000000018 */
[----:B------:R-:W-:-:S02]  /*03a0*/  IMAD.WIDE R24, R3, 0x4, R16 ;  /* 0x0000000403187825 */ /* 0x000fc400078e0210 */
[----:B------:R-:W2:Y:S04]  /*03b0*/  LDG.E R16, desc[UR4][R4.64+0x8] ;  /* 0x0000080404107981 */ /* 0x000ea8000c1e1900 */
[----:B------:R-:W2:Y:S01]  /*03c0*/  LDG.E R24, desc[UR4][R24.64] ;  /* 0x0000000418187981 */ /* 0x000ea2000c1e1900 */
[----:B---3--:R-:W-:Y:S01]  /*03d0*/  FFMA R14, R23, R14, R26 ;  /* 0x0000000e170e7223 */ /* 0x008fe2000000001a */
[----:B------:R-:W-:-:S03]  /*03e0*/  IADD3 R22, PT, PT, R22, 0x8, RZ ;  /* 0x0000000816167810 */ /* 0x000fc60007ffe0ff */
[----:B----4-:R-:W-:Y:S01]  /*03f0*/  FFMA R29, R29, R6, R14 ;  /* 0x000000061d1d7223 */ /* 0x010fe2000000000e */
[----:B------:R-:W-:-:S03]  /*0400*/  ISETP.NE.AND P1, PT, R22, RZ, PT ;  /* 0x000000ff1600720c */ /* 0x000fc60003f25270 */
[----:B-----5:R-:W-:Y:S01]  /*0410*/  FFMA R10, R28, R10, R29 ;  /* 0x0000000a1c0a7223 */ /* 0x020fe2000000001d */
[----:B------:R-:W-:-:S03]  /*0420*/  IADD3 R6, P2, PT, R4, 0x20, RZ ;  /* 0x0000002004067810 */ /* 0x000fc60007f5e0ff */
[----:B------:R-:W-:Y:S01]  /*0430*/  FFMA R8, R7, R8, R10 ;  /* 0x0000000807087223 */ /* 0x000fe2000000000a */
[----:B------:R-:W-:Y:S02]  /*0440*/  IADD3.X R7, PT, PT, RZ, R5, RZ, P2, !PT ;  /* 0x00000005ff077210 */ /* 0x000fe400017fe4ff */
[----:B------:R-:W-:Y:S01]  /*0450*/  LEA R2, R3, R2, 0x3 ;  /* 0x0000000203027211 */ /* 0x000fe200078e18ff */
[----:B------:R-:W-:-:S04]  /*0460*/  FFMA R9, R9, R12, R8 ;  /* 0x0000000c09097223 */ /* 0x000fc80000000008 */
[----:B--2---:R-:W-:-:S04]  /*0470*/  FFMA R16, R16, R15, R9 ;  /* 0x0000000f10107223 */ /* 0x004fc80000000009 */
[----:B------:R-:W-:Y:S01]  /*0480*/  FFMA R24, R11, R24, R16 ;  /* 0x000000180b187223 */ /* 0x000fe20000000010 */
[----:B------:R-:W-:Y:S06]  /*0490*/  @P1 BRA `(.L_x_2) ;  /* 0xfffffffc005c1947 */ /* 0x000fec000383ffff */
.L_x_1:
[----:B------:R-:W-:Y:S05]  /*04a0*/  @!P0 BRA `(.L_x_0) ;  /* 0x0000000000fc8947 */ /* 0x000fea0003800000 */
[----:B------:R-:W-:Y:S02]  /*04b0*/  ISETP.GE.U32.AND P1, PT, R27, 0x4, PT ;  /* 0x000000041b00780c */ /* 0x000fe40003f26070 */
[----:B------:R-:W-:-:S04]  /*04c0*/  LOP3.LUT R2, R19, 0x3, RZ, 0xc0, !PT ;  /* 0x0000000313027812 */ /* 0x000fc800078ec0ff */
[----:B------:R-:W-:-:S07]  /*04d0*/  ISETP.NE.AND P0, PT, R2, RZ, PT ;  /* 0x000000ff0200720c */ /* 0x000fce0003f05270 */
[----:B------:R-:W-:Y:S06]  /*04e0*/  @!P1 BRA `(.L_x_3) ;  /* 0x00000000006c9947 */ /* 0x000fec0003800000 */
[----:B------:R-:W0:Y:S01]  /*04f0*/  LDC.64 R6, c[0x0][0x398] ;  /* 0x0000e600ff067b82 */ /* 0x000e220000000a00 */
[----:B------:R-:W1:Y:S01]  /*0500*/  LDCU.64 UR6, c[0x0][0x390] ;  /* 0x00007200ff0677ac */ /* 0x000e620008000a00 */
[----:B------:R-:W-:Y:S01]  /*0510*/  IMAD R9, R21, R3, R18 ;  /* 0x0000000315097224 */ /* 0x000fe200078e0212 */
[CC--:B------:R-:W-:Y:S02]  /*0520*/  IADD3 R5, PT, PT, R20.reuse, R21.reuse, RZ ;  /* 0x0000001514057210 */ /* 0x0c0fe40007ffe0ff */
[----:B------:R-:W-:-:S03]  /*0530*/  IADD3 R10, P1, PT, R20, R21, RZ ;  /* 0x00000015140a7210 */ /* 0x000fc60007f3e0ff */
[----:B------:R-:W2:Y:S01]  /*0540*/  LDC.64 R14, c[0x0][0x390] ;  /* 0x0000e400ff0e7b82 */ /* 0x000ea20000000a00 */
[----:B0-----:R-:W-:-:S04]  /*0550*/  IMAD.WIDE R6, R9, 0x4, R6 ;  /* 0x0000000409067825 */ /* 0x001fc800078e0206 */
[----:B------:R-:W-:Y:S02]  /*0560*/  IMAD.WIDE R8, R3, 0x4, R6 ;  /* 0x0000000403087825 */ /* 0x000fe400078e0206 */
[----:B------:R-:W3:Y:S02]  /*0570*/  LDG.E R6, desc[UR4][R6.64] ;  /* 0x0000000406067981 */ /* 0x000ee4000c1e1900 */
[----:B--2---:R-:W-:Y:S01]  /*0580*/  IMAD.WIDE.U32 R14, R5, 0x4, R14 ;  /* 0x00000004050e7825 */ /* 0x004fe200078e000e */
[----:B------:R-:W-:Y:S02]  /*0590*/  IADD3.X R5, PT, PT, RZ, RZ, RZ, P1, !PT ;  /* 0x000000ffff057210 */ /* 0x000fe40000ffe4ff */
[----:B-1----:R-:W-:-:S03]  /*05a0*/  LEA R4, P1, R10, UR6, 0x2 ;  /* 0x000000060a047c11 */ /* 0x002fc6000f8210ff */
[----:B------:R-:W3:Y:S01]  /*05b0*/  LDG.E R15, desc[UR4][R14.64] ;  /* 0x000000040e0f7981 */ /* 0x000ee2000c1e1900 */
[----:B------:R-:W-:Y:S01]  /*05c0*/  LEA.HI.X R5, R10, UR7, R5, 0x2, P1 ;  /* 0x000000070a057c11 */ /* 0x000fe200088f1405 */
[C---:B------:R-:W-:Y:S02]  /*05d0*/  IMAD.WIDE R10, R3.reuse, 0x4, R8 ;  /* 0x00000004030a7825 */ /* 0x040fe400078e0208 */
[----:B------:R-:W2:Y:S04]  /*05e0*/  LDG.E R8, desc[UR4][R8.64] ;  /* 0x0000000408087981 */ /* 0x000ea8000c1e1900 */
[----:B------:R-:W2:Y:S01]  /*05f0*/  LDG.E R17, desc[UR4][R4.64+0x4] ;  /* 0x0000040404117981 */ /* 0x000ea2000c1e1900 */
[----:B------:R-:W-:-:S03]  /*0600*/  IMAD.WIDE R12, R3, 0x4, R10 ;  /* 0x00000004030c7825 */ /* 0x000fc600078e020a */
[----:B------:R-:W4:Y:S04]  /*0610*/  LDG.E R22, desc[UR4][R10.64] ;  /* 0x000000040a167981 */ /* 0x000f28000c1e1900 */
[----:B------:R-:W4:Y:S04]  /*0620*/  LDG.E R16, desc[UR4][R4.64+0x8] ;  /* 0x0000080404107981 */ /* 0x000f28000c1e1900 */
[----:B------:R-:W5:Y:S04]  /*0630*/  LDG.E R23, desc[UR4][R4.64+0xc] ;  /* 0x00000c0404177981 */ /* 0x000f68000c1e1900 */
[----:B------:R-:W5:Y:S01]  /*0640*/  LDG.E R12, desc[UR4][R12.64] ;  /* 0x000000040c0c7981 */ /* 0x000f62000c1e1900 */
[----:B------:R-:W-:Y:S01]  /*0650*/  IADD3 R21, PT, PT, R21, 0x4, RZ ;  /* 0x0000000415157810 */ /* 0x000fe20007ffe0ff */
[----:B---3--:R-:W-:-:S04]  /*0660*/  FFMA R24, R15, R6, R24 ;  /* 0x000000060f187223 */ /* 0x008fc80000000018 */
[----:B--2---:R-:W-:-:S04]  /*0670*/  FFMA R17, R17, R8, R24 ;  /* 0x0000000811117223 */ /* 0x004fc80000000018 */
[----:B----4-:R-:W-:-:S04]  /*0680*/  FFMA R16, R16, R22, R17 ;  /* 0x0000001610107223 */ /* 0x010fc80000000011 */
[----:B-----5:R-:W-:-:S07]  /*0690*/  FFMA R24, R23, R12, R16 ;  /* 0x0000000c17187223 */ /* 0x020fce0000000010 */
.L_x_3:
[----:B------:R-:W-:Y:S05]  /*06a0*/  @!P0 BRA `(.L_x_0) ;  /* 0x00000000007c8947 */ /* 0x000fea0003800000 */
[----:B------:R-:W-:Y:S01]  /*06b0*/  ISETP.NE.AND P1, PT, R2, 0x1, PT ;  /* 0x000000010200780c */ /* 0x000fe20003f25270 */
[----:B------:R-:W0:Y:S01]  /*06c0*/  LDC.64 R12, c[0x0][0x390] ;  /* 0x0000e400ff0c7b82 */ /* 0x000e220000000a00 */
[----:B------:R-:W-:-:S04]  /*06d0*/  LOP3.LUT R19, R19, 0x1, RZ, 0xc0, !PT ;  /* 0x0000000113137812 */ /* 0x000fc800078ec0ff */
[----:B------:R-:W-:-:S03]  /*06e0*/  ISETP.NE.U32.AND P0, PT, R19, 0x1, PT ;  /* 0x000000011300780c */ /* 0x000fc60003f05070 */
[----:B------:R-:W1:Y:S04]  /*06f0*/  LDC.64 R10, c[0x0][0x398] ;  /* 0x0000e600ff0a7b82 */ /* 0x000e680000000a00 */
[CC--:B------:R-:W-:Y:S02]  /*0700*/  @P1 IADD3 R15, PT, PT, R20.reuse, R21.reuse, RZ ;  /* 0x00000015140f1210 */ /* 0x0c0fe40007ffe0ff */
[----:B------:R-:W-:Y:S02]  /*0710*/  @P1 IADD3 R2, P2, PT, R20, R21, RZ ;  /* 0x0000001514021210 */ /* 0x000fe40007f5e0ff */
[----:B------:R-:W2:Y:S02]  /*0720*/  @P1 LDC.64 R4, c[0x0][0x390] ;  /* 0x0000e400ff041b82 */ /* 0x000ea40000000a00 */
[----:B------:R-:W-:-:S06]  /*0730*/  @P1 IADD3.X R14, PT, PT, RZ, RZ, RZ, P2, !PT ;  /* 0x000000ffff0e1210 */ /* 0x000fcc00017fe4ff */
[----:B------:R-:W3:Y:S01]  /*0740*/  LDC.64 R6, c[0x0][0x390] ;  /* 0x0000e400ff067b82 */ /* 0x000ee20000000a00 */
[----:B0-----:R-:W-:-:S04]  /*0750*/  @P1 IMAD.WIDE.U32 R12, R15, 0x4, R12 ;  /* 0x000000040f0c1825 */ /* 0x001fc800078e000c */
[C---:B------:R-:W-:Y:S01]  /*0760*/  @P1 IMAD R15, R21.reuse, R3, R18 ;  /* 0x00000003150f1224 */ /* 0x040fe200078e0212 */
[----:B------:R-:W-:Y:S01]  /*0770*/  @P1 IADD3 R21, PT, PT, R21, 0x2, RZ ;  /* 0x0000000215151810 */ /* 0x000fe20007ffe0ff */
[----:B------:R-:W4:Y:S01]  /*0780*/  @P1 LDG.E R13, desc[UR4][R12.64] ;  /* 0x000000040c0d1981 */ /* 0x000f22000c1e1900 */
[----:B------:R-:W0:Y:S01]  /*0790*/  LDC.64 R8, c[0x0][0x398] ;  /* 0x0000e600ff087b82 */ /* 0x000e220000000a00 */
[----:B-1----:R-:W-:Y:S01]  /*07a0*/  @P1 IMAD.WIDE R10, R15, 0x4, R10 ;  /* 0x000000040f0a1825 */ /* 0x002fe200078e020a */
[----:B------:R-:W-:Y:S02]  /*07b0*/  @!P0 IADD3 R17, PT, PT, R20, R21, RZ ;  /* 0x0000001514118210 */ /* 0x000fe40007ffe0ff */
[----:B--2---:R-:W-:Y:S01]  /*07c0*/  @P1 LEA R4, P2, R2, R4, 0x2 ;  /* 0x0000000402041211 */ /* 0x004fe200078410ff */
[----:B------:R-:W-:-:S03]  /*07d0*/  @!P0 IMAD R21, R21, R3, R18 ;  /* 0x0000000315158224 */ /* 0x000fc600078e0212 */
[----:B------:R-:W-:Y:S01]  /*07e0*/  @P1 LEA.HI.X R5, R2, R5, R14, 0x2, P2 ;  /* 0x0000000502051211 */ /* 0x000fe200010f140e */
[----:B------:R-:W-:Y:S01]  /*07f0*/  @P1 IMAD.WIDE R14, R3, 0x4, R10 ;  /* 0x00000004030e1825 */ /* 0x000fe200078e020a */
[----:B------:R-:W4:Y:S03]  /*0800*/  @P1 LDG.E R2, desc[UR4][R10.64] ;  /* 0x000000040a021981 */ /* 0x000f26000c1e1900 */
[----:B---3--:R-:W-:Y:S01]  /*0810*/  @!P0 IMAD.WIDE.U32 R6, R17, 0x4, R6 ;  /* 0x0000000411068825 */ /* 0x008fe200078e0006 */
[----:B------:R-:W2:Y:S04]  /*0820*/  @P1 LDG.E R5, desc[UR4][R4.64+0x4] ;  /* 0x0000040404051981 */ /* 0x000ea8000c1e1900 */
[----:B------:R-:W2:Y:S01]  /*0830*/  @P1 LDG.E R14, desc[UR4][R14.64] ;  /* 0x000000040e0e1981 */ /* 0x000ea2000c1e1900 */
[----:B0-----:R-:W-:-:S03]  /*0840*/  @!P0 IMAD.WIDE R8, R21, 0x4, R8 ;  /* 0x0000000415088825 */ /* 0x001fc600078e0208 */
[----:B------:R-:W3:Y:S04]  /*0850*/  @!P0 LDG.E R7, desc[UR4][R6.64] ;  /* 0x0000000406078981 */ /* 0x000ee8000c1e1900 */
[----:B------:R-:W3:Y:S01]  /*0860*/  @!P0 LDG.E R8, desc[UR4][R8.64] ;  /* 0x0000000408088981 */ /* 0x000ee2000c1e1900 */
[----:B----4-:R-:W-:-:S04]  /*0870*/  @P1 FFMA R2, R13, R2, R24 ;  /* 0x000000020d021223 */ /* 0x010fc80000000018 */
[----:B--2---:R-:W-:-:S04]  /*0880*/  @P1 FFMA R24, R5, R14, R2 ;  /* 0x0000000e05181223 */ /* 0x004fc80000000002 */
[----:B---3--:R-:W-:-:S07]  /*0890*/  @!P0 FFMA R24, R7, R8, R24 ;  /* 0x0000000807188223 */ /* 0x008fce0000000018 */
.L_x_0:
[----:B------:R-:W0:Y:S01]  /*08a0*/  LDC.64 R4, c[0x0][0x3a0] ;  /* 0x0000e800ff047b82 */ /* 0x000e220000000a00 */
[----:B------:R-:W-:-:S04]  /*08b0*/  IMAD R3, R0, R3, R18 ;  /* 0x0000000300037224 */ /* 0x000fc800078e0212 */
[----:B0-----:R-:W-:-:S05]  /*08c0*/  IMAD.WIDE R2, R3, 0x4, R4 ;  /* 0x0000000403027825 */ /* 0x001fca00078e0204 */
[----:B------:R-:W-:Y:S01]  /*08d0*/  STG.E desc[UR4][R2.64], R24 ;  /* 0x0000001802007986 */ /* 0x000fe2000c101904 */
[----:B------:R-:W-:Y:S05]  /*08e0*/  EXIT ;  /* 0x000000000000794d */ /* 0x000fea0003800000 */
.L_x_4:
[----:B------:R-:W-:-:S00]  /*08f0*/  BRA `(.L_x_4) ;  /* 0xfffffffc00fc7947 */ /* 0x000fc0000383ffff */
[----:B------:R-:W-:-:S00]  /*0900*/  NOP ;  /* 0x0000000000007918 */ /* 0x000fc00000000000 */
[----:B------:R-:W-:-:S00]  /*0910*/  NOP ;  /* 0x0000000000007918 */ /* 0x000fc00000000000 */
[----:B------:R-:W-:-:S00]  /*0920*/  NOP ;  /* 0x0000000000007918 */ /* 0x000fc00000000000 */
[----:B------:R-:W-:-:S00]  /*0930*/  NOP ;  /* 0x0000000000007918 */ /* 0x000fc00000000000 */
[----:B------:R-:W-:-:S00]  /*0940*/  NOP ;  /* 0x0000000000007918 */ /* 0x000fc00000000000 */
[----:B------:R-:W-:-:S00]  /*0950*/  NOP ;  /* 0x0000000000007918 */ /* 0x000fc00000000000 */
[----:B------:R-:W-:-:S00]  /*0960*/  NOP ;  /* 0x0000000000007918 */ /* 0x000fc00000000000 */
[----:B------:R-:W-:-:S00]  /*0970*/  NOP ;  /* 0x0000000000007918 */ /* 0x000fc00000000000 */
.L_x_5:


//--------------------- .nv.shared.reserved.0     --------------------------
	.section	.nv.shared.reserved.0,"aw",@nobits
	.weak		__nv_reservedSMEM_offset_0_alias
	.size		__nv_reservedSMEM_offset_0_alias, 0, 64
	.other		__nv_reservedSMEM_offset_0_alias,@"STO_CUDA_RESERVED_SHARED STV_DEFAULT"
__nv_reservedSMEM_offset_0_alias:
	.zero		0
	.zero		64


//--------------------- .nv.constant0._Z12matmul_naiveiiiPKfS0_Pf --------------------------
	.section	.nv.constant0._Z12matmul_naiveiiiPKfS0_Pf,"a",@progbits
	.sectionflags	@""
	.align	4
.nv.constant0._Z12matmul_naiveiiiPKfS0_Pf:
	.zero		936


//--------------------- SYMBOLS --------------------------

	.type		.nv.reservedSmem.offset0,@object
	.size		.nv.reservedSmem.offset0,0x4
